//
// Generated by NVIDIA NVVM Compiler
//
// Compiler Build ID: CL-36424714
// Cuda compilation tools, release 13.0, V13.0.88
// Based on NVVM 20.0.0
//

.version 9.0
.target sm_100
.address_size 64

	// .globl	_Z13printBlockIdxv
.extern .func  (.param .b32 func_retval0) vprintf
(
	.param .b64 vprintf_param_0,
	.param .b64 vprintf_param_1
)
;
.global .align 1 .b8 $str[17] = {98, 108, 111, 99, 107, 73, 100, 120, 46, 120, 32, 61, 32, 37, 100, 10};

.visible .entry _Z13printBlockIdxv()
{
	.local .align 8 .b8 	__local_depot0[8];
	.reg .b64 	%SP;
	.reg .b64 	%SPL;
	.reg .pred 	%p<2>;
	.reg .b32 	%r<5>;
	.reg .b64 	%rd<5>;

	mov.u64 	%SPL, __local_depot0;
	cvta.local.u64 	%SP, %SPL;
	mov.u32 	%r1, %tid.x;
	setp.ne.s32 	%p1, %r1, 0;
	@%p1 bra 	$L__BB0_2;
	add.u64 	%rd1, %SP, 0;
	add.u64 	%rd2, %SPL, 0;
	mov.u32 	%r2, %ctaid.x;
	st.local.u32 	[%rd2], %r2;
	mov.u64 	%rd3, $str;
	cvta.global.u64 	%rd4, %rd3;
	{ // callseq 0, 0
	.param .b64 param0;
	st.param.b64 	[param0], %rd4;
	.param .b64 param1;
	st.param.b64 	[param1], %rd1;
	.param .b32 retval0;
	call.uni (retval0), 
	vprintf, 
	(
	param0, 
	param1
	);
	ld.param.b32 	%r3, [retval0];
	} // callseq 0
$L__BB0_2:
	ret;

}


// ===== COMPILED SASS (sm_100) =====

	.target	sm_100

	.elftype	@"ET_EXEC"


//--------------------- .note.nv.tkinfo           --------------------------
	.section	.note.nv.tkinfo,"",@"SHT_NOTE"
	.sectionflags	@"SHF_NOTE_NV_TKINFO"
	.tkinfo
        /*0018*/ 	.word	0x00000002
        /*0030*/ 	.string	""
        /*0030*/ 	.string	"ptxas"
        /*0030*/ 	.string	"Cuda compilation tools, release 13.0, V13.0.88"
        /*0030*/ 	.string	"Build cuda_13.0.r13.0/compiler.36424714_0"
        /*0030*/ 	.string	"-arch sm_100 -m 64 "



//--------------------- .note.nv.cuinfo           --------------------------
	.section	.note.nv.cuinfo,"",@"SHT_NOTE"
	.sectionflags	@"SHF_NOTE_NV_CUINFO"
        /*0018*/ 	.short	0x0002
        /*001a*/ 	.short	0x0064
        /*001c*/ 	.short	0x0082
	.zero		2


//--------------------- .nv.info                  --------------------------
	.section	.nv.info,"",@"SHT_CUDA_INFO"
	.align	4


	//----- nvinfo : EIATTR_REGCOUNT
	.align		4
        /*0000*/ 	.byte	0x04, 0x2f
        /*0002*/ 	.short	(.L_2 - .L_1)
	.align		4
.L_1:
        /*0004*/ 	.word	index@(_Z13printBlockIdxv)
        /*0008*/ 	.word	0x00000018


	//----- nvinfo : EIATTR_FRAME_SIZE
	.align		4
.L_2:
        /*000c*/ 	.byte	0x04, 0x11
        /*000e*/ 	.short	(.L_4 - .L_3)
	.align		4
.L_3:
        /*0010*/ 	.word	index@(_Z13printBlockIdxv)
        /*0014*/ 	.word	0x00000008


	//----- nvinfo : EIATTR_MIN_STACK_SIZE
	.align		4
.L_4:
        /*0018*/ 	.byte	0x04, 0x12
        /*001a*/ 	.short	(.L_6 - .L_5)
	.align		4
.L_5:
        /*001c*/ 	.word	index@(_Z13printBlockIdxv)
        /*0020*/ 	.word	0x00000008
.L_6:


//--------------------- .nv.compat                --------------------------
	.section	.nv.compat,"",@"SHT_CUDA_COMPAT_INFO"
	.align	4
        /*0000*/ 	.byte	0x02, 0x09, 0x00, 0x00, 0x02, 0x02, 0x01, 0x00, 0x02, 0x05, 0x05, 0x00, 0x03, 0x07, 0x01, 0x01
        /*0010*/ 	.byte	0x02, 0x03, 0x00, 0x00, 0x02, 0x06, 0x01, 0x00, 0x04, 0x0b, 0x08, 0x00, 0x09, 0x00, 0x00, 0x00
        /*0020*/ 	.byte	0x00, 0x00, 0x00, 0x00


//--------------------- .nv.info._Z13printBlockIdxv --------------------------
	.section	.nv.info._Z13printBlockIdxv,"",@"SHT_CUDA_INFO"
	.sectionflags	@""
	.align	4


	//----- nvinfo : EIATTR_CUDA_API_VERSION
	.align		4
        /*0000*/ 	.byte	0x04, 0x37
        /*0002*/ 	.short	(.L_8 - .L_7)
.L_7:
        /*0004*/ 	.word	0x00000082


	//----- nvinfo : EIATTR_SPARSE_MMA_MASK
	.align		4
.L_8:
        /*0008*/ 	.byte	0x03, 0x50
        /*000a*/ 	.short	0x0000


	//----- nvinfo : EIATTR_MAXREG_COUNT
	.align		4
        /*000c*/ 	.byte	0x03, 0x1b
        /*000e*/ 	.short	0x00ff


	//----- nvinfo : EIATTR_EXTERNS
	.align		4
        /*0010*/ 	.byte	0x04, 0x0f
        /*0012*/ 	.short	(.L_10 - .L_9)


	//   ....[0]....
	.align		4
.L_9:
        /*0014*/ 	.word	index@(vprintf)


	//----- nvinfo : EIATTR_MERCURY_ISA_VERSION
	.align		4
.L_10:
        /*0018*/ 	.byte	0x03, 0x5f
        /*001a*/ 	.short	0x0101


	//----- nvinfo : EIATTR_VRC_CTA_INIT_COUNT
	.align		4
        /*001c*/ 	.byte	0x02, 0x4a
	.zero		1
	.zero		1


	//----- nvinfo : EIATTR_SYSCALL_OFFSETS
	.align		4
        /*0020*/ 	.byte	0x04, 0x46
        /*0022*/ 	.short	(.L_12 - .L_11)


	//   ....[0]....
.L_11:
        /*0024*/ 	.word	0x00000110


	//----- nvinfo : EIATTR_EXIT_INSTR_OFFSETS
	.align		4
.L_12:
        /*0028*/ 	.byte	0x04, 0x1c
        /*002a*/ 	.short	(.L_14 - .L_13)


	//   ....[0]....
.L_13:
        /*002c*/ 	.word	0x00000080


	//   ....[1]....
        /*0030*/ 	.word	0x00000120


	//----- nvinfo : EIATTR_CRS_STACK_SIZE
	.align		4
.L_14:
        /*0034*/ 	.byte	0x04, 0x1e
        /*0036*/ 	.short	(.L_16 - .L_15)
.L_15:
        /*0038*/ 	.word	0x00000000


	//----- nvinfo : EIATTR_SW_WAR
	.align		4
.L_16:
        /*003c*/ 	.byte	0x04, 0x36
        /*003e*/ 	.short	(.L_18 - .L_17)
.L_17:
        /*0040*/ 	.word	0x00000008
.L_18:


//--------------------- .nv.callgraph             --------------------------
	.section	.nv.callgraph,"",@"SHT_CUDA_CALLGRAPH"
	.align	4
	.sectionentsize	8
	.align		4
        /*0000*/ 	.word	0x00000000
	.align		4
        /*0004*/ 	.word	0xffffffff
	.align		4
        /*0008*/ 	.word	index@(_Z13printBlockIdxv)
	.align		4
        /*000c*/ 	.word	index@(vprintf)
	.align		4
        /*0010*/ 	.word	0x00000000
	.align		4
        /*0014*/ 	.word	0xfffffffe
	.align		4
        /*0018*/ 	.word	0x00000000
	.align		4
        /*001c*/ 	.word	0xfffffffd
	.align		4
        /*0020*/ 	.word	0x00000000
	.align		4
        /*0024*/ 	.word	0xfffffffc


//--------------------- .nv.constant4             --------------------------
	.section	.nv.constant4,"a",@progbits
	.align	8
	.align		8
.nv.constant4:
        /*0000*/ 	.dword	vprintf
	.align		8
        /*0008*/ 	.dword	$str


//--------------------- .text._Z13printBlockIdxv  --------------------------
	.section	.text._Z13printBlockIdxv,"ax",@progbits
	.align	128
        .global         _Z13printBlockIdxv
        .type           _Z13printBlockIdxv,@function
        .size           _Z13printBlockIdxv,(.L_x_2 - _Z13printBlockIdxv)
        .other          _Z13printBlockIdxv,@"STO_CUDA_ENTRY STV_DEFAULT"
_Z13printBlockIdxv:
.text._Z13printBlockIdxv:
[----:B------:R-:W0:Y:S01]  /*0000*/  LDC R1, c[0x0][0x37c] ;  /* 0x0000df00ff017b82 */ /* 0x000e220000000800 */
[----:B------:R-:W1:Y:S01]  /*0010*/  S2R R0, SR_TID.X ;  /* 0x0000000000007919 */ /* 0x000e620000002100 */
[----:B------:R-:W2:Y:S01]  /*0020*/  LDCU UR4, c[0x0][0x2f8] ;  /* 0x00005f00ff0477ac */ /* 0x000ea20008000800 */
[----:B0-----:R-:W-:Y:S01]  /*0030*/  VIADD R1, R1, 0xfffffff8 ;  /* 0xfffffff801017836 */ /* 0x001fe20000000000 */
[----:B------:R-:W0:Y:S04]  /*0040*/  LDCU UR5, c[0x0][0x2fc] ;  /* 0x00005f80ff0577ac */ /* 0x000e280008000800 */
[----:B--2---:R-:W-:-:S05]  /*0050*/  IADD3 R6, P1, PT, R1, UR4, RZ ;  /* 0x0000000401067c10 */ /* 0x004fca000ff3e0ff */
[----:B0-----:R-:W-:Y:S01]  /*0060*/  IMAD.X R7, RZ, RZ, UR5, P1 ;  /* 0x00000005ff077e24 */ /* 0x001fe200088e06ff */
[----:B-1----:R-:W-:-:S13]  /*0070*/  ISETP.NE.AND P0, PT, R0, RZ, PT ;  /* 0x000000ff0000720c */ /* 0x002fda0003f05270 */
[----:B------:R-:W-:Y:S05]  /*0080*/  @P0 EXIT ;  /* 0x000000000000094d */ /* 0x000fea0003800000 */
[----:B------:R-:W0:Y:S01]  /*0090*/  S2R R8, SR_CTAID.X ;  /* 0x0000000000087919 */ /* 0x000e220000002500 */
[----:B------:R-:W-:Y:S01]  /*00a0*/  MOV R0, 0x0 ;  /* 0x0000000000007802 */ /* 0x000fe20000000f00 */
[----:B------:R-:W1:Y:S03]  /*00b0*/  LDCU.64 UR4, c[0x4][0x8] ;  /* 0x01000100ff0477ac */ /* 0x000e660008000a00 */
[----:B------:R2:W3:Y:S01]  /*00c0*/  LDC.64 R2, c[0x4][R0] ;  /* 0x0100000000027b82 */ /* 0x0004e20000000a00 */
[----:B-1----:R-:W-:Y:S02]  /*00d0*/  IMAD.U32 R4, RZ, RZ, UR4 ;  /* 0x00000004ff047e24 */ /* 0x002fe4000f8e00ff */
[----:B------:R-:W-:Y:S01]  /*00e0*/  IMAD.U32 R5, RZ, RZ, UR5 ;  /* 0x00000005ff057e24 */ /* 0x000fe2000f8e00ff */
[----:B0-----:R2:W-:Y:S06]  /*00f0*/  STL [R1], R8 ;  /* 0x0000000801007387 */ /* 0x0015ec0000100800 */
[----:B------:R-:W-:-:S07]  /*0100*/  LEPC R20, `(.L_x_0) ;  /* 0x000000001014794e */ /* 0x000fce0000000000 */
[----:B--23--:R-:W-:Y:S05]  /*0110*/  CALL.ABS.NOINC R2 ;  /* 0x0000000002007343 */ /* 0x00cfea0003c00000 */
.L_x_0:
[----:B------:R-:W-:Y:S05]  /*0120*/  EXIT ;  /* 0x000000000000794d */ /* 0x000fea0003800000 */
.L_x_1:
[----:B------:R-:W-:-:S00]  /*0130*/  BRA `(.L_x_1) ;  /* 0xfffffffc00fc7947 */ /* 0x000fc0000383ffff */
[----:B------:R-:W-:-:S00]  /*0140*/  NOP ;  /* 0x0000000000007918 */ /* 0x000fc00000000000 */
        /* <DEDUP_REMOVED lines=11> */
.L_x_2:


//--------------------- .nv.global.init           --------------------------
	.section	.nv.global.init,"aw",@progbits
.nv.global.init:
	.type		$str,@object
	.size		$str,(.L_0 - $str)
$str:
        /*0000*/ 	.byte	0x62, 0x6c, 0x6f, 0x63, 0x6b, 0x49, 0x64, 0x78, 0x2e, 0x78, 0x20, 0x3d, 0x20, 0x25, 0x64, 0x0a
        /*0010*/ 	.byte	0x00
.L_0:


//--------------------- .nv.shared.reserved.0     --------------------------
	.section	.nv.shared.reserved.0,"aw",@nobits
	.weak		__nv_reservedSMEM_offset_0_alias
	.size		__nv_reservedSMEM_offset_0_alias, 0, 64
	.other		__nv_reservedSMEM_offset_0_alias,@"STO_CUDA_RESERVED_SHARED STV_DEFAULT"
__nv_reservedSMEM_offset_0_alias:
	.zero		0
	.zero		64


//--------------------- .nv.constant0._Z13printBlockIdxv --------------------------
	.section	.nv.constant0._Z13printBlockIdxv,"a",@progbits
	.sectionflags	@""
	.align	4
.nv.constant0._Z13printBlockIdxv:
	.zero		896


//--------------------- SYMBOLS --------------------------

	.type		.nv.reservedSmem.offset0,@object
	.size		.nv.reservedSmem.offset0,0x4
	.type		vprintf,@function
